//
// Generated by NVIDIA NVVM Compiler
//
// Compiler Build ID: CL-36424714
// Cuda compilation tools, release 13.0, V13.0.88
// Based on NVVM 20.0.0
//

.version 9.0
.target sm_100
.address_size 64

	// .globl	_Z14MATRIX_PRODUCTPfS_S_i
.extern .shared .align 16 .b8 sdata[];

.visible .entry _Z14MATRIX_PRODUCTPfS_S_i(
	.param .u64 .ptr .align 1 _Z14MATRIX_PRODUCTPfS_S_i_param_0,
	.param .u64 .ptr .align 1 _Z14MATRIX_PRODUCTPfS_S_i_param_1,
	.param .u64 .ptr .align 1 _Z14MATRIX_PRODUCTPfS_S_i_param_2,
	.param .u32 _Z14MATRIX_PRODUCTPfS_S_i_param_3
)
{
	.reg .pred 	%p<2>;
	.reg .b32 	%r<14>;
	.reg .b32 	%f<6>;
	.reg .b64 	%rd<14>;

	ld.param.u64 	%rd1, [_Z14MATRIX_PRODUCTPfS_S_i_param_0];
	ld.param.u64 	%rd2, [_Z14MATRIX_PRODUCTPfS_S_i_param_1];
	ld.param.u64 	%rd3, [_Z14MATRIX_PRODUCTPfS_S_i_param_2];
	ld.param.u32 	%r4, [_Z14MATRIX_PRODUCTPfS_S_i_param_3];
	mov.u32 	%r5, %ctaid.y;
	mov.u32 	%r6, %ntid.y;
	mov.u32 	%r7, %tid.y;
	mad.lo.s32 	%r8, %r5, %r6, %r7;
	mov.u32 	%r9, %ctaid.x;
	mov.u32 	%r10, %ntid.x;
	mov.u32 	%r11, %tid.x;
	mad.lo.s32 	%r2, %r9, %r10, %r11;
	max.s32 	%r12, %r2, %r8;
	setp.ge.s32 	%p1, %r12, %r4;
	@%p1 bra 	$L__BB0_2;
	cvta.to.global.u64 	%rd4, %rd3;
	cvta.to.global.u64 	%rd5, %rd2;
	cvta.to.global.u64 	%rd6, %rd1;
	mul.wide.u32 	%rd7, %r8, 4;
	add.s64 	%rd8, %rd4, %rd7;
	ld.global.f32 	%f1, [%rd8];
	mad.lo.s32 	%r13, %r4, %r8, %r2;
	mul.wide.s32 	%rd9, %r13, 4;
	add.s64 	%rd10, %rd5, %rd9;
	ld.global.f32 	%f2, [%rd10];
	mul.f32 	%f3, %f1, %f2;
	mul.wide.s32 	%rd11, %r2, 4;
	add.s64 	%rd12, %rd4, %rd11;
	ld.global.f32 	%f4, [%rd12];
	mul.f32 	%f5, %f3, %f4;
	add.s64 	%rd13, %rd6, %rd9;
	st.global.f32 	[%rd13], %f5;
$L__BB0_2:
	ret;

}
	// .globl	_Z10SUM_MATRIXPfS_i
.visible .entry _Z10SUM_MATRIXPfS_i(
	.param .u64 .ptr .align 1 _Z10SUM_MATRIXPfS_i_param_0,
	.param .u64 .ptr .align 1 _Z10SUM_MATRIXPfS_i_param_1,
	.param .u32 _Z10SUM_MATRIXPfS_i_param_2
)
{
	.reg .pred 	%p<6>;
	.reg .b32 	%r<14>;
	.reg .b32 	%f<9>;
	.reg .b64 	%rd<9>;

	ld.param.u64 	%rd1, [_Z10SUM_MATRIXPfS_i_param_0];
	ld.param.u64 	%rd2, [_Z10SUM_MATRIXPfS_i_param_1];
	ld.param.u32 	%r8, [_Z10SUM_MATRIXPfS_i_param_2];
	mov.u32 	%r1, %ctaid.x;
	mov.u32 	%r13, %ntid.x;
	mov.u32 	%r3, %tid.x;
	mad.lo.s32 	%r4, %r1, %r13, %r3;
	setp.ge.u32 	%p1, %r4, %r8;
	mov.f32 	%f8, 0f00000000;
	@%p1 bra 	$L__BB1_2;
	cvta.to.global.u64 	%rd3, %rd2;
	mul.wide.u32 	%rd4, %r4, 4;
	add.s64 	%rd5, %rd3, %rd4;
	ld.global.f32 	%f8, [%rd5];
$L__BB1_2:
	shl.b32 	%r9, %r3, 2;
	mov.u32 	%r10, sdata;
	add.s32 	%r5, %r10, %r9;
	st.shared.f32 	[%r5], %f8;
	bar.sync 	0;
	setp.lt.u32 	%p2, %r13, 2;
	@%p2 bra 	$L__BB1_6;
$L__BB1_3:
	shr.u32 	%r7, %r13, 1;
	setp.ge.u32 	%p3, %r3, %r7;
	@%p3 bra 	$L__BB1_5;
	shl.b32 	%r11, %r7, 2;
	add.s32 	%r12, %r5, %r11;
	ld.shared.f32 	%f4, [%r12];
	ld.shared.f32 	%f5, [%r5];
	add.f32 	%f6, %f4, %f5;
	st.shared.f32 	[%r5], %f6;
$L__BB1_5:
	bar.sync 	0;
	setp.gt.u32 	%p4, %r13, 3;
	mov.u32 	%r13, %r7;
	@%p4 bra 	$L__BB1_3;
$L__BB1_6:
	setp.ne.s32 	%p5, %r3, 0;
	@%p5 bra 	$L__BB1_8;
	ld.shared.f32 	%f7, [sdata];
	cvta.to.global.u64 	%rd6, %rd1;
	mul.wide.u32 	%rd7, %r1, 4;
	add.s64 	%rd8, %rd6, %rd7;
	st.global.f32 	[%rd8], %f7;
$L__BB1_8:
	ret;

}


// ===== COMPILED SASS (sm_100) =====

	.target	sm_100

	.elftype	@"ET_EXEC"


//--------------------- .note.nv.tkinfo           --------------------------
	.section	.note.nv.tkinfo,"",@"SHT_NOTE"
	.sectionflags	@"SHF_NOTE_NV_TKINFO"
	.tkinfo
        /*0018*/ 	.word	0x00000002
        /*0030*/ 	.string	""
        /*0030*/ 	.string	"ptxas"
        /*0030*/ 	.string	"Cuda compilation tools, release 13.0, V13.0.88"
        /*0030*/ 	.string	"Build cuda_13.0.r13.0/compiler.36424714_0"
        /*0030*/ 	.string	"-arch sm_100 -m 64 "



//--------------------- .note.nv.cuinfo           --------------------------
	.section	.note.nv.cuinfo,"",@"SHT_NOTE"
	.sectionflags	@"SHF_NOTE_NV_CUINFO"
        /*0018*/ 	.short	0x0002
        /*001a*/ 	.short	0x0064
        /*001c*/ 	.short	0x0082
	.zero		2


//--------------------- .nv.info                  --------------------------
	.section	.nv.info,"",@"SHT_CUDA_INFO"
	.align	4


	//----- nvinfo : EIATTR_REGCOUNT
	.align		4
        /*0000*/ 	.byte	0x04, 0x2f
        /*0002*/ 	.short	(.L_1 - .L_0)
	.align		4
.L_0:
        /*0004*/ 	.word	index@(_Z14MATRIX_PRODUCTPfS_S_i)
        /*0008*/ 	.word	0x0000000e


	//----- nvinfo : EIATTR_FRAME_SIZE
	.align		4
.L_1:
        /*000c*/ 	.byte	0x04, 0x11
        /*000e*/ 	.short	(.L_3 - .L_2)
	.align		4
.L_2:
        /*0010*/ 	.word	index@(_Z14MATRIX_PRODUCTPfS_S_i)
        /*0014*/ 	.word	0x00000000


	//----- nvinfo : EIATTR_REGCOUNT
	.align		4
.L_3:
        /*0018*/ 	.byte	0x04, 0x2f
        /*001a*/ 	.short	(.L_5 - .L_4)
	.align		4
.L_4:
        /*001c*/ 	.word	index@(_Z10SUM_MATRIXPfS_i)
        /*0020*/ 	.word	0x0000000b


	//----- nvinfo : EIATTR_FRAME_SIZE
	.align		4
.L_5:
        /*0024*/ 	.byte	0x04, 0x11
        /*0026*/ 	.short	(.L_7 - .L_6)
	.align		4
.L_6:
        /*0028*/ 	.word	index@(_Z10SUM_MATRIXPfS_i)
        /*002c*/ 	.word	0x00000000


	//----- nvinfo : EIATTR_MIN_STACK_SIZE
	.align		4
.L_7:
        /*0030*/ 	.byte	0x04, 0x12
        /*0032*/ 	.short	(.L_9 - .L_8)
	.align		4
.L_8:
        /*0034*/ 	.word	index@(_Z10SUM_MATRIXPfS_i)
        /*0038*/ 	.word	0x00000000


	//----- nvinfo : EIATTR_MIN_STACK_SIZE
	.align		4
.L_9:
        /*003c*/ 	.byte	0x04, 0x12
        /*003e*/ 	.short	(.L_11 - .L_10)
	.align		4
.L_10:
        /*0040*/ 	.word	index@(_Z14MATRIX_PRODUCTPfS_S_i)
        /*0044*/ 	.word	0x00000000
.L_11:


//--------------------- .nv.compat                --------------------------
	.section	.nv.compat,"",@"SHT_CUDA_COMPAT_INFO"
	.align	4
        /*0000*/ 	.byte	0x02, 0x09, 0x00, 0x00, 0x02, 0x02, 0x01, 0x00, 0x02, 0x05, 0x05, 0x00, 0x03, 0x07, 0x01, 0x01
        /*0010*/ 	.byte	0x02, 0x03, 0x00, 0x00, 0x02, 0x06, 0x01, 0x00, 0x04, 0x0b, 0x08, 0x00, 0x09, 0x00, 0x00, 0x00
        /*0020*/ 	.byte	0x00, 0x00, 0x00, 0x00


//--------------------- .nv.info._Z10SUM_MATRIXPfS_i --------------------------
	.section	.nv.info._Z10SUM_MATRIXPfS_i,"",@"SHT_CUDA_INFO"
	.sectionflags	@""
	.align	4


	//----- nvinfo : EIATTR_CUDA_API_VERSION
	.align		4
        /*0000*/ 	.byte	0x04, 0x37
        /*0002*/ 	.short	(.L_13 - .L_12)
.L_12:
        /*0004*/ 	.word	0x00000082


	//----- nvinfo : EIATTR_KPARAM_INFO
	.align		4
.L_13:
        /*0008*/ 	.byte	0x04, 0x17
        /*000a*/ 	.short	(.L_15 - .L_14)
.L_14:
        /*000c*/ 	.word	0x00000000
        /*0010*/ 	.short	0x0002
        /*0012*/ 	.short	0x0010
        /*0014*/ 	.byte	0x00, 0xf0, 0x11, 0x00


	//----- nvinfo : EIATTR_KPARAM_INFO
	.align		4
.L_15:
        /*0018*/ 	.byte	0x04, 0x17
        /*001a*/ 	.short	(.L_17 - .L_16)
.L_16:
        /*001c*/ 	.word	0x00000000
        /*0020*/ 	.short	0x0001
        /*0022*/ 	.short	0x0008
        /*0024*/ 	.byte	0x00, 0xf5, 0x21, 0x00


	//----- nvinfo : EIATTR_KPARAM_INFO
	.align		4
.L_17:
        /*0028*/ 	.byte	0x04, 0x17
        /*002a*/ 	.short	(.L_19 - .L_18)
.L_18:
        /*002c*/ 	.word	0x00000000
        /*0030*/ 	.short	0x0000
        /*0032*/ 	.short	0x0000
        /*0034*/ 	.byte	0x00, 0xf5, 0x21, 0x00


	//----- nvinfo : EIATTR_SPARSE_MMA_MASK
	.align		4
.L_19:
        /*0038*/ 	.byte	0x03, 0x50
        /*003a*/ 	.short	0x0000


	//----- nvinfo : EIATTR_MAXREG_COUNT
	.align		4
        /*003c*/ 	.byte	0x03, 0x1b
        /*003e*/ 	.short	0x00ff


	//----- nvinfo : EIATTR_NUM_BARRIERS
	.align		4
        /*0040*/ 	.byte	0x02, 0x4c
        /*0042*/ 	.byte	0x01
	.zero		1


	//----- nvinfo : EIATTR_MERCURY_ISA_VERSION
	.align		4
        /*0044*/ 	.byte	0x03, 0x5f
        /*0046*/ 	.short	0x0101


	//----- nvinfo : EIATTR_VRC_CTA_INIT_COUNT
	.align		4
        /*0048*/ 	.byte	0x02, 0x4a
	.zero		1
	.zero		1


	//----- nvinfo : EIATTR_EXIT_INSTR_OFFSETS
	.align		4
        /*004c*/ 	.byte	0x04, 0x1c
        /*004e*/ 	.short	(.L_21 - .L_20)


	//   ....[0]....
.L_20:
        /*0050*/ 	.word	0x00000210


	//   ....[1]....
        /*0054*/ 	.word	0x00000290


	//----- nvinfo : EIATTR_CBANK_PARAM_SIZE
	.align		4
.L_21:
        /*0058*/ 	.byte	0x03, 0x19
        /*005a*/ 	.short	0x0014


	//----- nvinfo : EIATTR_PARAM_CBANK
	.align		4
        /*005c*/ 	.byte	0x04, 0x0a
        /*005e*/ 	.short	(.L_23 - .L_22)
	.align		4
.L_22:
        /*0060*/ 	.word	index@(.nv.constant0._Z10SUM_MATRIXPfS_i)
        /*0064*/ 	.short	0x0380
        /*0066*/ 	.short	0x0014


	//----- nvinfo : EIATTR_SW_WAR
	.align		4
.L_23:
        /*0068*/ 	.byte	0x04, 0x36
        /*006a*/ 	.short	(.L_25 - .L_24)
.L_24:
        /*006c*/ 	.word	0x00000008
.L_25:


//--------------------- .nv.info._Z14MATRIX_PRODUCTPfS_S_i --------------------------
	.section	.nv.info._Z14MATRIX_PRODUCTPfS_S_i,"",@"SHT_CUDA_INFO"
	.sectionflags	@""
	.align	4


	//----- nvinfo : EIATTR_CUDA_API_VERSION
	.align		4
        /*0000*/ 	.byte	0x04, 0x37
        /*0002*/ 	.short	(.L_27 - .L_26)
.L_26:
        /*0004*/ 	.word	0x00000082


	//----- nvinfo : EIATTR_KPARAM_INFO
	.align		4
.L_27:
        /*0008*/ 	.byte	0x04, 0x17
        /*000a*/ 	.short	(.L_29 - .L_28)
.L_28:
        /*000c*/ 	.word	0x00000000
        /*0010*/ 	.short	0x0003
        /*0012*/ 	.short	0x0018
        /*0014*/ 	.byte	0x00, 0xf0, 0x11, 0x00


	//----- nvinfo : EIATTR_KPARAM_INFO
	.align		4
.L_29:
        /*0018*/ 	.byte	0x04, 0x17
        /*001a*/ 	.short	(.L_31 - .L_30)
.L_30:
        /*001c*/ 	.word	0x00000000
        /*0020*/ 	.short	0x0002
        /*0022*/ 	.short	0x0010
        /*0024*/ 	.byte	0x00, 0xf5, 0x21, 0x00


	//----- nvinfo : EIATTR_KPARAM_INFO
	.align		4
.L_31:
        /*0028*/ 	.byte	0x04, 0x17
        /*002a*/ 	.short	(.L_33 - .L_32)
.L_32:
        /*002c*/ 	.word	0x00000000
        /*0030*/ 	.short	0x0001
        /*0032*/ 	.short	0x0008
        /*0034*/ 	.byte	0x00, 0xf5, 0x21, 0x00


	//----- nvinfo : EIATTR_KPARAM_INFO
	.align		4
.L_33:
        /*0038*/ 	.byte	0x04, 0x17
        /*003a*/ 	.short	(.L_35 - .L_34)
.L_34:
        /*003c*/ 	.word	0x00000000
        /*0040*/ 	.short	0x0000
        /*0042*/ 	.short	0x0000
        /*0044*/ 	.byte	0x00, 0xf5, 0x21, 0x00


	//----- nvinfo : EIATTR_SPARSE_MMA_MASK
	.align		4
.L_35:
        /*0048*/ 	.byte	0x03, 0x50
        /*004a*/ 	.short	0x0000


	//----- nvinfo : EIATTR_MAXREG_COUNT
	.align		4
        /*004c*/ 	.byte	0x03, 0x1b
        /*004e*/ 	.short	0x00ff


	//----- nvinfo : EIATTR_MERCURY_ISA_VERSION
	.align		4
        /*0050*/ 	.byte	0x03, 0x5f
        /*0052*/ 	.short	0x0101


	//----- nvinfo : EIATTR_VRC_CTA_INIT_COUNT
	.align		4
        /*0054*/ 	.byte	0x02, 0x4a
	.zero		1
	.zero		1


	//----- nvinfo : EIATTR_EXIT_INSTR_OFFSETS
	.align		4
        /*0058*/ 	.byte	0x04, 0x1c
        /*005a*/ 	.short	(.L_37 - .L_36)


	//   ....[0]....
.L_36:
        /*005c*/ 	.word	0x000000c0


	//   ....[1]....
        /*0060*/ 	.word	0x000001c0


	//----- nvinfo : EIATTR_CBANK_PARAM_SIZE
	.align		4
.L_37:
        /*0064*/ 	.byte	0x03, 0x19
        /*0066*/ 	.short	0x001c


	//----- nvinfo : EIATTR_PARAM_CBANK
	.align		4
        /*0068*/ 	.byte	0x04, 0x0a
        /*006a*/ 	.short	(.L_39 - .L_38)
	.align		4
.L_38:
        /*006c*/ 	.word	index@(.nv.constant0._Z14MATRIX_PRODUCTPfS_S_i)
        /*0070*/ 	.short	0x0380
        /*0072*/ 	.short	0x001c


	//----- nvinfo : EIATTR_SW_WAR
	.align		4
.L_39:
        /*0074*/ 	.byte	0x04, 0x36
        /*0076*/ 	.short	(.L_41 - .L_40)
.L_40:
        /*0078*/ 	.word	0x00000008
.L_41:


//--------------------- .nv.callgraph             --------------------------
	.section	.nv.callgraph,"",@"SHT_CUDA_CALLGRAPH"
	.align	4
	.sectionentsize	8
	.align		4
        /*0000*/ 	.word	0x00000000
	.align		4
        /*0004*/ 	.word	0xffffffff
	.align		4
        /*0008*/ 	.word	0x00000000
	.align		4
        /*000c*/ 	.word	0xfffffffe
	.align		4
        /*0010*/ 	.word	0x00000000
	.align		4
        /*0014*/ 	.word	0xfffffffd
	.align		4
        /*0018*/ 	.word	0x00000000
	.align		4
        /*001c*/ 	.word	0xfffffffc


//--------------------- .text._Z10SUM_MATRIXPfS_i --------------------------
	.section	.text._Z10SUM_MATRIXPfS_i,"ax",@progbits
	.align	128
        .global         _Z10SUM_MATRIXPfS_i
        .type           _Z10SUM_MATRIXPfS_i,@function
        .size           _Z10SUM_MATRIXPfS_i,(.L_x_4 - _Z10SUM_MATRIXPfS_i)
        .other          _Z10SUM_MATRIXPfS_i,@"STO_CUDA_ENTRY STV_DEFAULT"
_Z10SUM_MATRIXPfS_i:
.text._Z10SUM_MATRIXPfS_i:
[----:B------:R-:W-:Y:S01]  /*0000*/  LDC R1, c[0x0][0x37c] ;  /* 0x0000df00ff017b82 */ /* 0x000fe20000000800 */
[----:B------:R-:W0:Y:S01]  /*0010*/  S2R R7, SR_CTAID.X ;  /* 0x0000000000077919 */ /* 0x000e220000002500 */
[----:B------:R-:W0:Y:S01]  /*0020*/  LDCU UR8, c[0x0][0x360] ;  /* 0x00006c00ff0877ac */ /* 0x000e220008000800 */
[----:B------:R-:W-:Y:S01]  /*0030*/  IMAD.MOV.U32 R4, RZ, RZ, RZ ;  /* 0x000000ffff047224 */ /* 0x000fe200078e00ff */
[----:B------:R-:W0:Y:S01]  /*0040*/  S2R R6, SR_TID.X ;  /* 0x0000000000067919 */ /* 0x000e220000002100 */
[----:B------:R-:W1:Y:S01]  /*0050*/  LDCU UR4, c[0x0][0x390] ;  /* 0x00007200ff0477ac */ /* 0x000e620008000800 */
[----:B------:R-:W2:Y:S01]  /*0060*/  LDCU.64 UR6, c[0x0][0x358] ;  /* 0x00006b00ff0677ac */ /* 0x000ea20008000a00 */
[----:B0-----:R-:W-:-:S05]  /*0070*/  IMAD R5, R7, UR8, R6 ;  /* 0x0000000807057c24 */ /* 0x001fca000f8e0206 */
[----:B-1----:R-:W-:-:S13]  /*0080*/  ISETP.GE.U32.AND P0, PT, R5, UR4, PT ;  /* 0x0000000405007c0c */ /* 0x002fda000bf06070 */
[----:B------:R-:W0:Y:S02]  /*0090*/  @!P0 LDC.64 R2, c[0x0][0x388] ;  /* 0x0000e200ff028b82 */ /* 0x000e240000000a00 */
[----:B0-----:R-:W-:-:S05]  /*00a0*/  @!P0 IMAD.WIDE.U32 R2, R5, 0x4, R2 ;  /* 0x0000000405028825 */ /* 0x001fca00078e0002 */
[----:B--2---:R-:W2:Y:S01]  /*00b0*/  @!P0 LDG.E R4, desc[UR6][R2.64] ;  /* 0x0000000602048981 */ /* 0x004ea2000c1e1900 */
[----:B------:R-:W0:Y:S01]  /*00c0*/  S2UR UR5, SR_CgaCtaId ;  /* 0x00000000000579c3 */ /* 0x000e220000008800 */
[----:B------:R-:W-:Y:S01]  /*00d0*/  IMAD.U32 R0, RZ, RZ, UR8 ;  /* 0x00000008ff007e24 */ /* 0x000fe2000f8e00ff */
[----:B------:R-:W-:Y:S01]  /*00e0*/  UMOV UR4, 0x400 ;  /* 0x0000040000047882 */ /* 0x000fe20000000000 */
[----:B------:R-:W-:-:S03]  /*00f0*/  ISETP.NE.AND P0, PT, R6, RZ, PT ;  /* 0x000000ff0600720c */ /* 0x000fc60003f05270 */
[----:B------:R-:W-:Y:S01]  /*0100*/  ISETP.GE.U32.AND P1, PT, R0, 0x2, PT ;  /* 0x000000020000780c */ /* 0x000fe20003f26070 */
[----:B0-----:R-:W-:-:S06]  /*0110*/  ULEA UR4, UR5, UR4, 0x18 ;  /* 0x0000000405047291 */ /* 0x001fcc000f8ec0ff */
[----:B------:R-:W-:-:S05]  /*0120*/  LEA R5, R6, UR4, 0x2 ;  /* 0x0000000406057c11 */ /* 0x000fca000f8e10ff */
[----:B--2---:R0:W-:Y:S01]  /*0130*/  STS [R5], R4 ;  /* 0x0000000405007388 */ /* 0x0041e20000000800 */
[----:B------:R-:W-:Y:S06]  /*0140*/  BAR.SYNC.DEFER_BLOCKING 0x0 ;  /* 0x0000000000007b1d */ /* 0x000fec0000010000 */
[----:B------:R-:W-:Y:S05]  /*0150*/  @!P1 BRA `(.L_x_0) ;  /* 0x00000000002c9947 */ /* 0x000fea0003800000 */
.L_x_1:
[----:B------:R-:W-:-:S04]  /*0160*/  SHF.R.U32.HI R8, RZ, 0x1, R0 ;  /* 0x00000001ff087819 */ /* 0x000fc80000011600 */
[----:B------:R-:W-:-:S13]  /*0170*/  ISETP.GE.U32.AND P1, PT, R6, R8, PT ;  /* 0x000000080600720c */ /* 0x000fda0003f26070 */
[----:B------:R-:W-:Y:S01]  /*0180*/  @!P1 LEA R2, R8, R5, 0x2 ;  /* 0x0000000508029211 */ /* 0x000fe200078e10ff */
[----:B------:R-:W-:Y:S05]  /*0190*/  @!P1 LDS R3, [R5] ;  /* 0x0000000005039984 */ /* 0x000fea0000000800 */
[----:B------:R-:W0:Y:S02]  /*01a0*/  @!P1 LDS R2, [R2] ;  /* 0x0000000002029984 */ /* 0x000e240000000800 */
[----:B0-----:R-:W-:-:S05]  /*01b0*/  @!P1 FADD R4, R2, R3 ;  /* 0x0000000302049221 */ /* 0x001fca0000000000 */
[----:B------:R1:W-:Y:S01]  /*01c0*/  @!P1 STS [R5], R4 ;  /* 0x0000000405009388 */ /* 0x0003e20000000800 */
[----:B------:R-:W-:Y:S01]  /*01d0*/  BAR.SYNC.DEFER_BLOCKING 0x0 ;  /* 0x0000000000007b1d */ /* 0x000fe20000010000 */
[----:B------:R-:W-:Y:S01]  /*01e0*/  ISETP.GT.U32.AND P1, PT, R0, 0x3, PT ;  /* 0x000000030000780c */ /* 0x000fe20003f24070 */
[----:B------:R-:W-:-:S12]  /*01f0*/  IMAD.MOV.U32 R0, RZ, RZ, R8 ;  /* 0x000000ffff007224 */ /* 0x000fd800078e0008 */
[----:B-1----:R-:W-:Y:S05]  /*0200*/  @P1 BRA `(.L_x_1) ;  /* 0xfffffffc00d41947 */ /* 0x002fea000383ffff */
.L_x_0:
[----:B------:R-:W-:Y:S05]  /*0210*/  @P0 EXIT ;  /* 0x000000000000094d */ /* 0x000fea0003800000 */
[----:B------:R-:W1:Y:S01]  /*0220*/  S2UR UR5, SR_CgaCtaId ;  /* 0x00000000000579c3 */ /* 0x000e620000008800 */
[----:B------:R-:W-:-:S07]  /*0230*/  UMOV UR4, 0x400 ;  /* 0x0000040000047882 */ /* 0x000fce0000000000 */
[----:B------:R-:W2:Y:S01]  /*0240*/  LDC.64 R2, c[0x0][0x380] ;  /* 0x0000e000ff027b82 */ /* 0x000ea20000000a00 */
[----:B-1----:R-:W-:Y:S01]  /*0250*/  ULEA UR4, UR5, UR4, 0x18 ;  /* 0x0000000405047291 */ /* 0x002fe2000f8ec0ff */
[----:B--2---:R-:W-:-:S08]  /*0260*/  IMAD.WIDE.U32 R2, R7, 0x4, R2 ;  /* 0x0000000407027825 */ /* 0x004fd000078e0002 */
[----:B0-----:R-:W0:Y:S04]  /*0270*/  LDS R5, [UR4] ;  /* 0x00000004ff057984 */ /* 0x001e280008000800 */
[----:B0-----:R-:W-:Y:S01]  /*0280*/  STG.E desc[UR6][R2.64], R5 ;  /* 0x0000000502007986 */ /* 0x001fe2000c101906 */
[----:B------:R-:W-:Y:S05]  /*0290*/  EXIT ;  /* 0x000000000000794d */ /* 0x000fea0003800000 */
.L_x_2:
[----:B------:R-:W-:-:S00]  /*02a0*/  BRA `(.L_x_2) ;  /* 0xfffffffc00fc7947 */ /* 0x000fc0000383ffff */
[----:B------:R-:W-:-:S00]  /*02b0*/  NOP ;  /* 0x0000000000007918 */ /* 0x000fc00000000000 */
        /* <DEDUP_REMOVED lines=12> */
.L_x_4:


//--------------------- .text._Z14MATRIX_PRODUCTPfS_S_i --------------------------
	.section	.text._Z14MATRIX_PRODUCTPfS_S_i,"ax",@progbits
	.align	128
        .global         _Z14MATRIX_PRODUCTPfS_S_i
        .type           _Z14MATRIX_PRODUCTPfS_S_i,@function
        .size           _Z14MATRIX_PRODUCTPfS_S_i,(.L_x_5 - _Z14MATRIX_PRODUCTPfS_S_i)
        .other          _Z14MATRIX_PRODUCTPfS_S_i,@"STO_CUDA_ENTRY STV_DEFAULT"
_Z14MATRIX_PRODUCTPfS_S_i:
.text._Z14MATRIX_PRODUCTPfS_S_i:
[----:B------:R-:W-:Y:S01]  /*0000*/  LDC R1, c[0x0][0x37c] ;  /* 0x0000df00ff017b82 */ /* 0x000fe20000000800 */
[----:B------:R-:W0:Y:S07]  /*0010*/  S2R R0, SR_TID.Y ;  /* 0x0000000000007919 */ /* 0x000e2e0000002200 */
[----:B------:R-:W0:Y:S01]  /*0020*/  S2UR UR4, SR_CTAID.Y ;  /* 0x00000000000479c3 */ /* 0x000e220000002600 */
[----:B------:R-:W1:Y:S01]  /*0030*/  LDCU UR6, c[0x0][0x398] ;  /* 0x00007300ff0677ac */ /* 0x000e620008000800 */
[----:B------:R-:W2:Y:S06]  /*0040*/  S2R R5, SR_TID.X ;  /* 0x0000000000057919 */ /* 0x000eac0000002100 */
[----:B------:R-:W0:Y:S08]  /*0050*/  LDC R3, c[0x0][0x364] ;  /* 0x0000d900ff037b82 */ /* 0x000e300000000800 */
[----:B------:R-:W2:Y:S08]  /*0060*/  S2UR UR5, SR_CTAID.X ;  /* 0x00000000000579c3 */ /* 0x000eb00000002500 */
[----:B------:R-:W2:Y:S01]  /*0070*/  LDC R2, c[0x0][0x360] ;  /* 0x0000d800ff027b82 */ /* 0x000ea20000000800 */
[----:B0-----:R-:W-:-:S02]  /*0080*/  IMAD R3, R3, UR4, R0 ;  /* 0x0000000403037c24 */ /* 0x001fc4000f8e0200 */
[----:B--2---:R-:W-:-:S05]  /*0090*/  IMAD R0, R2, UR5, R5 ;  /* 0x0000000502007c24 */ /* 0x004fca000f8e0205 */
[----:B------:R-:W-:-:S04]  /*00a0*/  VIMNMX R2, PT, PT, R3, R0, !PT ;  /* 0x0000000003027248 */ /* 0x000fc80007fe0100 */
[----:B-1----:R-:W-:-:S13]  /*00b0*/  ISETP.GE.AND P0, PT, R2, UR6, PT ;  /* 0x0000000602007c0c */ /* 0x002fda000bf06270 */
[----:B------:R-:W-:Y:S05]  /*00c0*/  @P0 EXIT ;  /* 0x000000000000094d */ /* 0x000fea0003800000 */
[----:B------:R-:W0:Y:S01]  /*00d0*/  LDC.64 R6, c[0x0][0x390] ;  /* 0x0000e400ff067b82 */ /* 0x000e220000000a00 */
[----:B------:R-:W1:Y:S01]  /*00e0*/  LDCU.64 UR4, c[0x0][0x358] ;  /* 0x00006b00ff0477ac */ /* 0x000e620008000a00 */
[----:B------:R-:W-:-:S06]  /*00f0*/  IMAD R11, R3, UR6, R0 ;  /* 0x00000006030b7c24 */ /* 0x000fcc000f8e0200 */
[----:B------:R-:W2:Y:S08]  /*0100*/  LDC.64 R4, c[0x0][0x388] ;  /* 0x0000e200ff047b82 */ /* 0x000eb00000000a00 */
[----:B------:R-:W3:Y:S01]  /*0110*/  LDC.64 R8, c[0x0][0x380] ;  /* 0x0000e000ff087b82 */ /* 0x000ee20000000a00 */
[----:B0-----:R-:W-:-:S04]  /*0120*/  IMAD.WIDE.U32 R2, R3, 0x4, R6 ;  /* 0x0000000403027825 */ /* 0x001fc800078e0006 */
[----:B------:R-:W-:Y:S02]  /*0130*/  IMAD.WIDE R6, R0, 0x4, R6 ;  /* 0x0000000400067825 */ /* 0x000fe400078e0206 */
[----:B-1----:R-:W4:Y:S02]  /*0140*/  LDG.E R2, desc[UR4][R2.64] ;  /* 0x0000000402027981 */ /* 0x002f24000c1e1900 */
[C---:B--2---:R-:W-:Y:S02]  /*0150*/  IMAD.WIDE R4, R11.reuse, 0x4, R4 ;  /* 0x000000040b047825 */ /* 0x044fe400078e0204 */
[----:B------:R-:W2:Y:S04]  /*0160*/  LDG.E R7, desc[UR4][R6.64] ;  /* 0x0000000406077981 */ /* 0x000ea8000c1e1900 */
[----:B------:R-:W4:Y:S01]  /*0170*/  LDG.E R5, desc[UR4][R4.64] ;  /* 0x0000000404057981 */ /* 0x000f22000c1e1900 */
[----:B---3--:R-:W-:-:S04]  /*0180*/  IMAD.WIDE R8, R11, 0x4, R8 ;  /* 0x000000040b087825 */ /* 0x008fc800078e0208 */
[----:B----4-:R-:W-:-:S04]  /*0190*/  FMUL R0, R2, R5 ;  /* 0x0000000502007220 */ /* 0x010fc80000400000 */
[----:B--2---:R-:W-:-:S05]  /*01a0*/  FMUL R11, R0, R7 ;  /* 0x00000007000b7220 */ /* 0x004fca0000400000 */
[----:B------:R-:W-:Y:S01]  /*01b0*/  STG.E desc[UR4][R8.64], R11 ;  /* 0x0000000b08007986 */ /* 0x000fe2000c101904 */
[----:B------:R-:W-:Y:S05]  /*01c0*/  EXIT ;  /* 0x000000000000794d */ /* 0x000fea0003800000 */
.L_x_3:
        /* <DEDUP_REMOVED lines=11> */
.L_x_5:


//--------------------- .nv.shared._Z10SUM_MATRIXPfS_i --------------------------
	.section	.nv.shared._Z10SUM_MATRIXPfS_i,"aw",@nobits
	.sectionflags	@""
	.align	16
	.zero		1024


//--------------------- .nv.shared.reserved.0     --------------------------
	.section	.nv.shared.reserved.0,"aw",@nobits
	.weak		__nv_reservedSMEM_offset_0_alias
	.size		__nv_reservedSMEM_offset_0_alias, 0, 64
	.other		__nv_reservedSMEM_offset_0_alias,@"STO_CUDA_RESERVED_SHARED STV_DEFAULT"
__nv_reservedSMEM_offset_0_alias:
	.zero		0
	.zero		64


//--------------------- .nv.shared._Z14MATRIX_PRODUCTPfS_S_i --------------------------
	.section	.nv.shared._Z14MATRIX_PRODUCTPfS_S_i,"aw",@nobits
	.sectionflags	@""
	.align	16
	.zero		1024


//--------------------- .nv.constant0._Z10SUM_MATRIXPfS_i --------------------------
	.section	.nv.constant0._Z10SUM_MATRIXPfS_i,"a",@progbits
	.sectionflags	@""
	.align	4
.nv.constant0._Z10SUM_MATRIXPfS_i:
	.zero		916


//--------------------- .nv.constant0._Z14MATRIX_PRODUCTPfS_S_i --------------------------
	.section	.nv.constant0._Z14MATRIX_PRODUCTPfS_S_i,"a",@progbits
	.sectionflags	@""
	.align	4
.nv.constant0._Z14MATRIX_PRODUCTPfS_S_i:
	.zero		924


//--------------------- SYMBOLS --------------------------

	.type		.nv.reservedSmem.offset0,@object
	.size		.nv.reservedSmem.offset0,0x4
	.type		.nv.reservedSmem.cap,@object
	.size		.nv.reservedSmem.cap,0x4
